//
// Generated by NVIDIA NVVM Compiler
//
// Compiler Build ID: CL-36424714
// Cuda compilation tools, release 13.0, V13.0.88
// Based on NVVM 20.0.0
//

.version 9.0
.target sm_100
.address_size 64

	// .globl	_Z19sync_example_kernelv
.extern .func  (.param .b32 func_retval0) vprintf
(
	.param .b64 vprintf_param_0,
	.param .b64 vprintf_param_1
)
;
.global .align 4 .f32 g_f_value;
.global .align 1 .b8 $str[142] = {95, 95, 115, 121, 110, 99, 116, 104, 114, 101, 97, 100, 115, 32, 105, 100, 32, 40, 37, 50, 100, 41, 44, 32, 116, 104, 114, 101, 97, 100, 73, 100, 120, 58, 32, 40, 37, 50, 100, 44, 32, 37, 50, 100, 44, 32, 37, 50, 100, 41, 32, 98, 108, 111, 99, 107, 73, 100, 120, 58, 32, 40, 37, 50, 100, 44, 32, 37, 50, 100, 44, 32, 37, 50, 100, 41, 32, 98, 108, 111, 99, 107, 68, 105, 109, 58, 32, 40, 37, 50, 100, 44, 32, 37, 50, 100, 44, 32, 37, 50, 100, 41, 44, 32, 103, 114, 105, 100, 68, 105, 109, 58, 32, 40, 37, 50, 100, 44, 32, 37, 50, 100, 44, 32, 37, 50, 100, 41, 32, 118, 97, 108, 117, 101, 32, 40, 37, 50, 102, 41, 10};
.global .align 1 .b8 $str$1[148] = {95, 95, 116, 104, 114, 101, 97, 100, 102, 101, 110, 99, 101, 95, 98, 108, 111, 99, 107, 32, 105, 100, 32, 40, 37, 50, 100, 41, 44, 32, 116, 104, 114, 101, 97, 100, 73, 100, 120, 58, 32, 40, 37, 50, 100, 44, 32, 37, 50, 100, 44, 32, 37, 50, 100, 41, 32, 98, 108, 111, 99, 107, 73, 100, 120, 58, 32, 40, 37, 50, 100, 44, 32, 37, 50, 100, 44, 32, 37, 50, 100, 41, 32, 98, 108, 111, 99, 107, 68, 105, 109, 58, 32, 40, 37, 50, 100, 44, 32, 37, 50, 100, 44, 32, 37, 50, 100, 41, 44, 32, 103, 114, 105, 100, 68, 105, 109, 58, 32, 40, 37, 50, 100, 44, 32, 37, 50, 100, 44, 32, 37, 50, 100, 41, 32, 118, 97, 108, 117, 101, 32, 40, 37, 50, 102, 41, 10};
.global .align 1 .b8 $str$2[149] = {95, 95, 116, 104, 114, 101, 97, 100, 102, 101, 110, 99, 101, 95, 115, 121, 115, 116, 101, 109, 32, 105, 100, 32, 40, 37, 50, 100, 41, 44, 32, 116, 104, 114, 101, 97, 100, 73, 100, 120, 58, 32, 40, 37, 50, 100, 44, 32, 37, 50, 100, 44, 32, 37, 50, 100, 41, 32, 98, 108, 111, 99, 107, 73, 100, 120, 58, 32, 40, 37, 50, 100, 44, 32, 37, 50, 100, 44, 32, 37, 50, 100, 41, 32, 98, 108, 111, 99, 107, 68, 105, 109, 58, 32, 40, 37, 50, 100, 44, 32, 37, 50, 100, 44, 32, 37, 50, 100, 41, 44, 32, 103, 114, 105, 100, 68, 105, 109, 58, 32, 40, 37, 50, 100, 44, 32, 37, 50, 100, 44, 32, 37, 50, 100, 41, 32, 118, 97, 108, 117, 101, 32, 40, 37, 50, 102, 41, 10};
.global .align 1 .b8 $str$3[142] = {95, 95, 116, 104, 114, 101, 97, 100, 102, 101, 110, 99, 101, 32, 105, 100, 32, 40, 37, 50, 100, 41, 44, 32, 116, 104, 114, 101, 97, 100, 73, 100, 120, 58, 32, 40, 37, 50, 100, 44, 32, 37, 50, 100, 44, 32, 37, 50, 100, 41, 32, 98, 108, 111, 99, 107, 73, 100, 120, 58, 32, 40, 37, 50, 100, 44, 32, 37, 50, 100, 44, 32, 37, 50, 100, 41, 32, 98, 108, 111, 99, 107, 68, 105, 109, 58, 32, 40, 37, 50, 100, 44, 32, 37, 50, 100, 44, 32, 37, 50, 100, 41, 44, 32, 103, 114, 105, 100, 68, 105, 109, 58, 32, 40, 37, 50, 100, 44, 32, 37, 50, 100, 44, 32, 37, 50, 100, 41, 32, 118, 97, 108, 117, 101, 32, 40, 37, 50, 102, 41, 10};

.visible .entry _Z19sync_example_kernelv()
{
	.local .align 16 .b8 	__local_depot0[64];
	.reg .b64 	%SP;
	.reg .b64 	%SPL;
	.reg .b32 	%r<22>;
	.reg .b32 	%f<5>;
	.reg .b64 	%rd<11>;
	.reg .b64 	%fd<5>;

	mov.u64 	%SPL, __local_depot0;
	cvta.local.u64 	%SP, %SPL;
	add.u64 	%rd1, %SP, 0;
	add.u64 	%rd2, %SPL, 0;
	mov.u32 	%r1, %ntid.x;
	mov.u32 	%r2, %ctaid.x;
	mov.u32 	%r3, %tid.x;
	mad.lo.s32 	%r4, %r1, %r2, %r3;
	bar.sync 	0;
	cvt.rn.f32.u32 	%f1, %r4;
	st.global.f32 	[g_f_value], %f1;
	mov.u32 	%r5, %tid.y;
	mov.u32 	%r6, %tid.z;
	mov.u32 	%r7, %ctaid.y;
	mov.u32 	%r8, %ctaid.z;
	mov.u32 	%r9, %ntid.y;
	mov.u32 	%r10, %ntid.z;
	mov.u32 	%r11, %nctaid.x;
	mov.u32 	%r12, %nctaid.y;
	mov.u32 	%r13, %nctaid.z;
	cvt.f64.f32 	%fd1, %f1;
	st.local.v4.u32 	[%rd2], {%r4, %r3, %r5, %r6};
	st.local.v4.u32 	[%rd2+16], {%r2, %r7, %r8, %r1};
	st.local.v4.u32 	[%rd2+32], {%r9, %r10, %r11, %r12};
	st.local.u32 	[%rd2+48], %r13;
	st.local.f64 	[%rd2+56], %fd1;
	mov.u64 	%rd3, $str;
	cvta.global.u64 	%rd4, %rd3;
	{ // callseq 0, 0
	.param .b64 param0;
	st.param.b64 	[param0], %rd4;
	.param .b64 param1;
	st.param.b64 	[param1], %rd1;
	.param .b32 retval0;
	call.uni (retval0), 
	vprintf, 
	(
	param0, 
	param1
	);
	ld.param.b32 	%r14, [retval0];
	} // callseq 0
	st.global.f32 	[g_f_value], %f1;
	membar.cta;
	ld.global.f32 	%f2, [g_f_value];
	cvt.f64.f32 	%fd2, %f2;
	st.local.v4.u32 	[%rd2], {%r4, %r3, %r5, %r6};
	st.local.v4.u32 	[%rd2+16], {%r2, %r7, %r8, %r1};
	st.local.v4.u32 	[%rd2+32], {%r9, %r10, %r11, %r12};
	st.local.u32 	[%rd2+48], %r13;
	st.local.f64 	[%rd2+56], %fd2;
	mov.u64 	%rd5, $str$1;
	cvta.global.u64 	%rd6, %rd5;
	{ // callseq 1, 0
	.param .b64 param0;
	st.param.b64 	[param0], %rd6;
	.param .b64 param1;
	st.param.b64 	[param1], %rd1;
	.param .b32 retval0;
	call.uni (retval0), 
	vprintf, 
	(
	param0, 
	param1
	);
	ld.param.b32 	%r16, [retval0];
	} // callseq 1
	st.global.f32 	[g_f_value], %f1;
	membar.sys;
	ld.global.f32 	%f3, [g_f_value];
	cvt.f64.f32 	%fd3, %f3;
	st.local.v4.u32 	[%rd2], {%r4, %r3, %r5, %r6};
	st.local.v4.u32 	[%rd2+16], {%r2, %r7, %r8, %r1};
	st.local.v4.u32 	[%rd2+32], {%r9, %r10, %r11, %r12};
	st.local.u32 	[%rd2+48], %r13;
	st.local.f64 	[%rd2+56], %fd3;
	mov.u64 	%rd7, $str$2;
	cvta.global.u64 	%rd8, %rd7;
	{ // callseq 2, 0
	.param .b64 param0;
	st.param.b64 	[param0], %rd8;
	.param .b64 param1;
	st.param.b64 	[param1], %rd1;
	.param .b32 retval0;
	call.uni (retval0), 
	vprintf, 
	(
	param0, 
	param1
	);
	ld.param.b32 	%r18, [retval0];
	} // callseq 2
	st.global.f32 	[g_f_value], %f1;
	membar.gl;
	ld.global.f32 	%f4, [g_f_value];
	cvt.f64.f32 	%fd4, %f4;
	st.local.v4.u32 	[%rd2], {%r4, %r3, %r5, %r6};
	st.local.v4.u32 	[%rd2+16], {%r2, %r7, %r8, %r1};
	st.local.v4.u32 	[%rd2+32], {%r9, %r10, %r11, %r12};
	st.local.u32 	[%rd2+48], %r13;
	st.local.f64 	[%rd2+56], %fd4;
	mov.u64 	%rd9, $str$3;
	cvta.global.u64 	%rd10, %rd9;
	{ // callseq 3, 0
	.param .b64 param0;
	st.param.b64 	[param0], %rd10;
	.param .b64 param1;
	st.param.b64 	[param1], %rd1;
	.param .b32 retval0;
	call.uni (retval0), 
	vprintf, 
	(
	param0, 
	param1
	);
	ld.param.b32 	%r20, [retval0];
	} // callseq 3
	ret;

}


// ===== COMPILED SASS (sm_100) =====

	.target	sm_100

	.elftype	@"ET_EXEC"


//--------------------- .note.nv.tkinfo           --------------------------
	.section	.note.nv.tkinfo,"",@"SHT_NOTE"
	.sectionflags	@"SHF_NOTE_NV_TKINFO"
	.tkinfo
        /*0018*/ 	.word	0x00000002
        /*0030*/ 	.string	""
        /*0030*/ 	.string	"ptxas"
        /*0030*/ 	.string	"Cuda compilation tools, release 13.0, V13.0.88"
        /*0030*/ 	.string	"Build cuda_13.0.r13.0/compiler.36424714_0"
        /*0030*/ 	.string	"-arch sm_100 -m 64 "



//--------------------- .note.nv.cuinfo           --------------------------
	.section	.note.nv.cuinfo,"",@"SHT_NOTE"
	.sectionflags	@"SHF_NOTE_NV_CUINFO"
        /*0018*/ 	.short	0x0002
        /*001a*/ 	.short	0x0064
        /*001c*/ 	.short	0x0082
	.zero		2


//--------------------- .nv.info                  --------------------------
	.section	.nv.info,"",@"SHT_CUDA_INFO"
	.align	4


	//----- nvinfo : EIATTR_REGCOUNT
	.align		4
        /*0000*/ 	.byte	0x04, 0x2f
        /*0002*/ 	.short	(.L_6 - .L_5)
	.align		4
.L_5:
        /*0004*/ 	.word	index@(_Z19sync_example_kernelv)
        /*0008*/ 	.word	0x00000023


	//----- nvinfo : EIATTR_FRAME_SIZE
	.align		4
.L_6:
        /*000c*/ 	.byte	0x04, 0x11
        /*000e*/ 	.short	(.L_8 - .L_7)
	.align		4
.L_7:
        /*0010*/ 	.word	index@(_Z19sync_example_kernelv)
        /*0014*/ 	.word	0x00000040


	//----- nvinfo : EIATTR_MIN_STACK_SIZE
	.align		4
.L_8:
        /*0018*/ 	.byte	0x04, 0x12
        /*001a*/ 	.short	(.L_10 - .L_9)
	.align		4
.L_9:
        /*001c*/ 	.word	index@(_Z19sync_example_kernelv)
        /*0020*/ 	.word	0x00000040
.L_10:


//--------------------- .nv.compat                --------------------------
	.section	.nv.compat,"",@"SHT_CUDA_COMPAT_INFO"
	.align	4
        /*0000*/ 	.byte	0x02, 0x09, 0x00, 0x00, 0x02, 0x02, 0x01, 0x00, 0x02, 0x05, 0x05, 0x00, 0x03, 0x07, 0x01, 0x01
        /*0010*/ 	.byte	0x02, 0x03, 0x00, 0x00, 0x02, 0x06, 0x01, 0x00, 0x04, 0x0b, 0x08, 0x00, 0x09, 0x00, 0x00, 0x00
        /*0020*/ 	.byte	0x00, 0x00, 0x00, 0x00


//--------------------- .nv.info._Z19sync_example_kernelv --------------------------
	.section	.nv.info._Z19sync_example_kernelv,"",@"SHT_CUDA_INFO"
	.sectionflags	@""
	.align	4


	//----- nvinfo : EIATTR_CUDA_API_VERSION
	.align		4
        /*0000*/ 	.byte	0x04, 0x37
        /*0002*/ 	.short	(.L_12 - .L_11)
.L_11:
        /*0004*/ 	.word	0x00000082


	//----- nvinfo : EIATTR_SPARSE_MMA_MASK
	.align		4
.L_12:
        /*0008*/ 	.byte	0x03, 0x50
        /*000a*/ 	.short	0x0000


	//----- nvinfo : EIATTR_MAXREG_COUNT
	.align		4
        /*000c*/ 	.byte	0x03, 0x1b
        /*000e*/ 	.short	0x00ff


	//----- nvinfo : EIATTR_NUM_BARRIERS
	.align		4
        /*0010*/ 	.byte	0x02, 0x4c
        /*0012*/ 	.byte	0x01
	.zero		1


	//----- nvinfo : EIATTR_EXTERNS
	.align		4
        /*0014*/ 	.byte	0x04, 0x0f
        /*0016*/ 	.short	(.L_14 - .L_13)


	//   ....[0]....
	.align		4
.L_13:
        /*0018*/ 	.word	index@(vprintf)


	//----- nvinfo : EIATTR_MERCURY_ISA_VERSION
	.align		4
.L_14:
        /*001c*/ 	.byte	0x03, 0x5f
        /*001e*/ 	.short	0x0101


	//----- nvinfo : EIATTR_VRC_CTA_INIT_COUNT
	.align		4
        /*0020*/ 	.byte	0x02, 0x4a
	.zero		1
	.zero		1


	//----- nvinfo : EIATTR_SYSCALL_OFFSETS
	.align		4
        /*0024*/ 	.byte	0x04, 0x46
        /*0026*/ 	.short	(.L_16 - .L_15)


	//   ....[0]....
.L_15:
        /*0028*/ 	.word	0x00000260


	//   ....[1]....
        /*002c*/ 	.word	0x000003f0


	//   ....[2]....
        /*0030*/ 	.word	0x000005b0


	//   ....[3]....
        /*0034*/ 	.word	0x00000770


	//----- nvinfo : EIATTR_EXIT_INSTR_OFFSETS
	.align		4
.L_16:
        /*0038*/ 	.byte	0x04, 0x1c
        /*003a*/ 	.short	(.L_18 - .L_17)


	//   ....[0]....
.L_17:
        /*003c*/ 	.word	0x00000780


	//----- nvinfo : EIATTR_SW_WAR
	.align		4
.L_18:
        /*0040*/ 	.byte	0x04, 0x36
        /*0042*/ 	.short	(.L_20 - .L_19)
.L_19:
        /*0044*/ 	.word	0x00000008
.L_20:


//--------------------- .nv.callgraph             --------------------------
	.section	.nv.callgraph,"",@"SHT_CUDA_CALLGRAPH"
	.align	4
	.sectionentsize	8
	.align		4
        /*0000*/ 	.word	0x00000000
	.align		4
        /*0004*/ 	.word	0xffffffff
	.align		4
        /*0008*/ 	.word	index@(_Z19sync_example_kernelv)
	.align		4
        /*000c*/ 	.word	index@(vprintf)
	.align		4
        /*0010*/ 	.word	0x00000000
	.align		4
        /*0014*/ 	.word	0xfffffffe
	.align		4
        /*0018*/ 	.word	0x00000000
	.align		4
        /*001c*/ 	.word	0xfffffffd
	.align		4
        /*0020*/ 	.word	0x00000000
	.align		4
        /*0024*/ 	.word	0xfffffffc


//--------------------- .nv.constant4             --------------------------
	.section	.nv.constant4,"a",@progbits
	.align	8
	.align		8
.nv.constant4:
        /*0000*/ 	.dword	vprintf
	.align		8
        /*0008*/ 	.dword	g_f_value
	.align		8
        /*0010*/ 	.dword	$str
	.align		8
        /*0018*/ 	.dword	$str$1
	.align		8
        /*0020*/ 	.dword	$str$2
	.align		8
        /*0028*/ 	.dword	$str$3


//--------------------- .text._Z19sync_example_kernelv --------------------------
	.section	.text._Z19sync_example_kernelv,"ax",@progbits
	.align	128
        .global         _Z19sync_example_kernelv
        .type           _Z19sync_example_kernelv,@function
        .size           _Z19sync_example_kernelv,(.L_x_5 - _Z19sync_example_kernelv)
        .other          _Z19sync_example_kernelv,@"STO_CUDA_ENTRY STV_DEFAULT"
_Z19sync_example_kernelv:
.text._Z19sync_example_kernelv:
[----:B------:R-:W0:Y:S01]  /*0000*/  LDC R1, c[0x0][0x37c] ;  /* 0x0000df00ff017b82 */ /* 0x000e220000000800 */
[----:B------:R-:W1:Y:S01]  /*0010*/  S2R R28, SR_CTAID.X ;  /* 0x00000000001c7919 */ /* 0x000e620000002500 */
[----:B------:R-:W2:Y:S06]  /*0020*/  LDCU UR5, c[0x0][0x2fc] ;  /* 0x00005f80ff0577ac */ /* 0x000eac0008000800 */
[----:B------:R-:W1:Y:S01]  /*0030*/  LDC R31, c[0x0][0x360] ;  /* 0x0000d800ff1f7b82 */ /* 0x000e620000000800 */
[----:B------:R-:W-:Y:S01]  /*0040*/  MOV R2, 0x0 ;  /* 0x0000000000027802 */ /* 0x000fe20000000f00 */
[----:B------:R-:W1:Y:S01]  /*0050*/  S2R R17, SR_TID.X ;  /* 0x0000000000117919 */ /* 0x000e620000002100 */
[----:B------:R-:W3:Y:S01]  /*0060*/  LDCU.64 UR36, c[0x0][0x358] ;  /* 0x00006b00ff2477ac */ /* 0x000ee20008000a00 */
[----:B0-----:R-:W-:Y:S01]  /*0070*/  VIADD R1, R1, 0xffffffc0 ;  /* 0xffffffc001017836 */ /* 0x001fe20000000000 */
[----:B------:R-:W0:Y:S01]  /*0080*/  S2R R18, SR_TID.Y ;  /* 0x0000000000127919 */ /* 0x000e220000002200 */
[----:B------:R-:W4:Y:S02]  /*0090*/  LDCU UR4, c[0x0][0x2f8] ;  /* 0x00005f00ff0477ac */ /* 0x000f240008000800 */
[----:B------:R-:W5:Y:S01]  /*00a0*/  LDC R24, c[0x0][0x364] ;  /* 0x0000d900ff187b82 */ /* 0x000f620000000800 */
[----:B------:R-:W0:Y:S01]  /*00b0*/  S2R R19, SR_TID.Z ;  /* 0x0000000000137919 */ /* 0x000e220000002300 */
[----:B------:R-:W3:Y:S01]  /*00c0*/  LDCU.64 UR6, c[0x4][0x10] ;  /* 0x01000200ff0677ac */ /* 0x000ee20008000a00 */
[----:B------:R-:W3:Y:S05]  /*00d0*/  S2R R29, SR_CTAID.Y ;  /* 0x00000000001d7919 */ /* 0x000eea0000002600 */
[----:B------:R-:W5:Y:S01]  /*00e0*/  LDC R25, c[0x0][0x368] ;  /* 0x0000da00ff197b82 */ /* 0x000f620000000800 */
[----:B------:R-:W3:Y:S07]  /*00f0*/  S2R R30, SR_CTAID.Z ;  /* 0x00000000001e7919 */ /* 0x000eee0000002700 */
[----:B------:R-:W5:Y:S08]  /*0100*/  LDC R26, c[0x0][0x370] ;  /* 0x0000dc00ff1a7b82 */ /* 0x000f700000000800 */
[----:B------:R-:W-:Y:S01]  /*0110*/  BAR.SYNC.DEFER_BLOCKING 0x0 ;  /* 0x0000000000007b1d */ /* 0x000fe20000010000 */
[----:B----4-:R-:W-:-:S05]  /*0120*/  IADD3 R23, P0, PT, R1, UR4, RZ ;  /* 0x0000000401177c10 */ /* 0x010fca000ff1e0ff */
[----:B--2---:R-:W-:Y:S02]  /*0130*/  IMAD.X R22, RZ, RZ, UR5, P0 ;  /* 0x00000005ff167e24 */ /* 0x004fe400080e06ff */
[----:B------:R-:W5:Y:S01]  /*0140*/  LDC R27, c[0x0][0x374] ;  /* 0x0000dd00ff1b7b82 */ /* 0x000f620000000800 */
[----:B------:R-:W-:Y:S02]  /*0150*/  IMAD.MOV.U32 R6, RZ, RZ, R23 ;  /* 0x000000ffff067224 */ /* 0x000fe400078e0017 */
[----:B-1----:R-:W-:Y:S01]  /*0160*/  IMAD R16, R31, R28, R17 ;  /* 0x0000001c1f107224 */ /* 0x002fe200078e0211 */
[----:B------:R-:W-:-:S04]  /*0170*/  MOV R7, R22 ;  /* 0x0000001600077202 */ /* 0x000fc80000000f00 */
[----:B------:R-:W1:Y:S01]  /*0180*/  LDC.64 R8, c[0x4][0x8] ;  /* 0x01000200ff087b82 */ /* 0x000e620000000a00 */
[----:B------:R-:W-:Y:S01]  /*0190*/  I2FP.F32.U32 R0, R16 ;  /* 0x0000001000007245 */ /* 0x000fe20000201000 */
[----:B0-----:R-:W-:Y:S03]  /*01a0*/  STL.128 [R1], R16 ;  /* 0x0000001001007387 */ /* 0x001fe60000100c00 */
[----:B------:R-:W0:Y:S03]  /*01b0*/  F2F.F64.F32 R4, R0 ;  /* 0x0000000000047310 */ /* 0x000e260000201800 */
[----:B------:R-:W2:Y:S01]  /*01c0*/  LDC R32, c[0x0][0x378] ;  /* 0x0000de00ff207b82 */ /* 0x000ea20000000800 */
[----:B---3--:R-:W-:Y:S07]  /*01d0*/  STL.128 [R1+0x10], R28 ;  /* 0x0000101c01007387 */ /* 0x008fee0000100c00 */
[----:B------:R-:W3:Y:S01]  /*01e0*/  LDC.64 R2, c[0x4][R2] ;  /* 0x0100000002027b82 */ /* 0x000ee20000000a00 */
[----:B-----5:R-:W-:Y:S04]  /*01f0*/  STL.128 [R1+0x20], R24 ;  /* 0x0000201801007387 */ /* 0x020fe80000100c00 */
[----:B0-----:R0:W-:Y:S04]  /*0200*/  STL.64 [R1+0x38], R4 ;  /* 0x0000380401007387 */ /* 0x0011e80000100a00 */
[----:B-1----:R1:W-:Y:S04]  /*0210*/  STG.E desc[UR36][R8.64], R0 ;  /* 0x0000000008007986 */ /* 0x0023e8000c101924 */
[----:B--2---:R1:W-:Y:S01]  /*0220*/  STL [R1+0x30], R32 ;  /* 0x0000302001007387 */ /* 0x0043e20000100800 */
[----:B0-----:R-:W-:Y:S01]  /*0230*/  MOV R4, UR6 ;  /* 0x0000000600047c02 */ /* 0x001fe20008000f00 */
[----:B------:R-:W-:-:S07]  /*0240*/  IMAD.U32 R5, RZ, RZ, UR7 ;  /* 0x00000007ff057e24 */ /* 0x000fce000f8e00ff */
[----:B------:R-:W-:-:S07]  /*0250*/  LEPC R20, `(.L_x_0) ;  /* 0x000000001014794e */ /* 0x000fce0000000000 */
[----:B-1-3--:R-:W-:Y:S05]  /*0260*/  CALL.ABS.NOINC R2 ;  /* 0x0000000002007343 */ /* 0x00afea0003c00000 */
.L_x_0:
[----:B------:R-:W0:Y:S01]  /*0270*/  LDC.64 R4, c[0x4][0x8] ;  /* 0x01000200ff047b82 */ /* 0x000e220000000a00 */
[----:B------:R-:W-:-:S05]  /*0280*/  IMAD R16, R31, R28, R17 ;  /* 0x0000001c1f107224 */ /* 0x000fca00078e0211 */
[----:B------:R-:W-:-:S05]  /*0290*/  I2FP.F32.U32 R3, R16 ;  /* 0x0000001000037245 */ /* 0x000fca0000201000 */
[----:B0-----:R0:W-:Y:S01]  /*02a0*/  STG.E desc[UR36][R4.64], R3 ;  /* 0x0000000304007986 */ /* 0x0011e2000c101924 */
[----:B------:R-:W-:Y:S01]  /*02b0*/  @!PT LDS RZ, [RZ] ;  /* 0x00000000fffff984 */ /* 0x000fe20000000800 */
[----:B------:R-:W-:Y:S01]  /*02c0*/  @!PT LDS RZ, [RZ] ;  /* 0x00000000fffff984 */ /* 0x000fe20000000800 */
[----:B------:R-:W-:Y:S01]  /*02d0*/  @!PT LDS RZ, [RZ] ;  /* 0x00000000fffff984 */ /* 0x000fe20000000800 */
[----:B------:R-:W-:Y:S01]  /*02e0*/  @!PT LDS RZ, [RZ] ;  /* 0x00000000fffff984 */ /* 0x000fe20000000800 */
[----:B------:R1:W-:Y:S06]  /*02f0*/  MEMBAR.SC.CTA ;  /* 0x0000000000007992 */ /* 0x0003ec0000000000 */
[----:B-1----:R0:W2:Y:S01]  /*0300*/  LDG.E R0, desc[UR36][R4.64] ;  /* 0x0000002404007981 */ /* 0x0020a2000c1e1900 */
[----:B------:R-:W-:Y:S01]  /*0310*/  MOV R2, 0x0 ;  /* 0x0000000000027802 */ /* 0x000fe20000000f00 */
[----:B------:R-:W0:Y:S01]  /*0320*/  LDCU.64 UR4, c[0x4][0x18] ;  /* 0x01000300ff0477ac */ /* 0x000e220008000a00 */
[----:B------:R-:W-:Y:S01]  /*0330*/  MOV R6, R23 ;  /* 0x0000001700067202 */ /* 0x000fe20000000f00 */
[----:B------:R1:W-:Y:S01]  /*0340*/  STL.128 [R1], R16 ;  /* 0x0000001001007387 */ /* 0x0003e20000100c00 */
[----:B------:R1:W3:Y:S01]  /*0350*/  LDC.64 R8, c[0x4][R2] ;  /* 0x0100000002087b82 */ /* 0x0002e20000000a00 */
[----:B------:R-:W-:-:S02]  /*0360*/  IMAD.MOV.U32 R7, RZ, RZ, R22 ;  /* 0x000000ffff077224 */ /* 0x000fc400078e0016 */
[----:B------:R1:W-:Y:S04]  /*0370*/  STL.128 [R1+0x10], R28 ;  /* 0x0000101c01007387 */ /* 0x0003e80000100c00 */
[----:B------:R1:W-:Y:S04]  /*0380*/  STL.128 [R1+0x20], R24 ;  /* 0x0000201801007387 */ /* 0x0003e80000100c00 */
[----:B------:R1:W-:Y:S01]  /*0390*/  STL [R1+0x30], R32 ;  /* 0x0000302001007387 */ /* 0x0003e20000100800 */
[----:B0-----:R-:W-:Y:S02]  /*03a0*/  IMAD.U32 R4, RZ, RZ, UR4 ;  /* 0x00000004ff047e24 */ /* 0x001fe4000f8e00ff */
[----:B------:R-:W-:Y:S01]  /*03b0*/  IMAD.U32 R5, RZ, RZ, UR5 ;  /* 0x00000005ff057e24 */ /* 0x000fe2000f8e00ff */
[----:B--2---:R-:W0:Y:S02]  /*03c0*/  F2F.F64.F32 R10, R0 ;  /* 0x00000000000a7310 */ /* 0x004e240000201800 */
[----:B0--3--:R1:W-:Y:S04]  /*03d0*/  STL.64 [R1+0x38], R10 ;  /* 0x0000380a01007387 */ /* 0x0093e80000100a00 */
[----:B------:R-:W-:-:S07]  /*03e0*/  LEPC R20, `(.L_x_1) ;  /* 0x000000001014794e */ /* 0x000fce0000000000 */
[----:B-1----:R-:W-:Y:S05]  /*03f0*/  CALL.ABS.NOINC R8 ;  /* 0x0000000008007343 */ /* 0x002fea0003c00000 */
.L_x_1:
        /* <DEDUP_REMOVED lines=8> */
[----:B------:R-:W-:-:S00]  /*0480*/  MEMBAR.ALL.CTA ;  /* 0x0000000000007992 */ /* 0x000fc00000008000 */
[----:B------:R-:W-:Y:S06]  /*0490*/  MEMBAR.SC.SYS ;  /* 0x0000000000007992 */ /* 0x000fec0000003000 */
[----:B------:R-:W-:-:S00]  /*04a0*/  ERRBAR ;  /* 0x00000000000079ab */ /* 0x000fc00000000000 */
[----:B------:R-:W-:Y:S06]  /*04b0*/  CGAERRBAR ;  /* 0x00000000000075ab */ /* 0x000fec0000000000 */
[----:B------:R-:W-:Y:S04]  /*04c0*/  CCTL.IVALL ;  /* 0x00000000ff00798f */ /* 0x000fe80002000000 */
[----:B------:R0:W2:Y:S01]  /*04d0*/  LDG.E R0, desc[UR36][R6.64] ;  /* 0x0000002406007981 */ /* 0x0000a2000c1e1900 */
[----:B------:R1:W3:Y:S01]  /*04e0*/  LDC.64 R8, c[0x4][R2] ;  /* 0x0100000002087b82 */ /* 0x0002e20000000a00 */
[----:B------:R-:W4:Y:S02]  /*04f0*/  LDCU.64 UR4, c[0x4][0x20] ;  /* 0x01000400ff0477ac */ /* 0x000f240008000a00 */
[----:B------:R1:W-:Y:S04]  /*0500*/  STL.128 [R1], R16 ;  /* 0x0000001001007387 */ /* 0x0003e80000100c00 */
[----:B------:R1:W-:Y:S01]  /*0510*/  STL.128 [R1+0x10], R28 ;  /* 0x0000101c01007387 */ /* 0x0003e20000100c00 */
[----:B0-----:R-:W-:Y:S01]  /*0520*/  IMAD.MOV.U32 R6, RZ, RZ, R23 ;  /* 0x000000ffff067224 */ /* 0x001fe200078e0017 */
[----:B------:R-:W-:-:S02]  /*0530*/  MOV R7, R22 ;  /* 0x0000001600077202 */ /* 0x000fc40000000f00 */
[----:B------:R1:W-:Y:S04]  /*0540*/  STL.128 [R1+0x20], R24 ;  /* 0x0000201801007387 */ /* 0x0003e80000100c00 */
[----:B------:R1:W-:Y:S01]  /*0550*/  STL [R1+0x30], R32 ;  /* 0x0000302001007387 */ /* 0x0003e20000100800 */
[----:B----4-:R-:W-:Y:S01]  /*0560*/  IMAD.U32 R4, RZ, RZ, UR4 ;  /* 0x00000004ff047e24 */ /* 0x010fe2000f8e00ff */
[----:B------:R-:W-:Y:S01]  /*0570*/  MOV R5, UR5 ;  /* 0x0000000500057c02 */ /* 0x000fe20008000f00 */
[----:B--2---:R-:W0:Y:S02]  /*0580*/  F2F.F64.F32 R10, R0 ;  /* 0x00000000000a7310 */ /* 0x004e240000201800 */
[----:B0--3--:R1:W-:Y:S04]  /*0590*/  STL.64 [R1+0x38], R10 ;  /* 0x0000380a01007387 */ /* 0x0093e80000100a00 */
[----:B------:R-:W-:-:S07]  /*05a0*/  LEPC R20, `(.L_x_2) ;  /* 0x000000001014794e */ /* 0x000fce0000000000 */
[----:B-1----:R-:W-:Y:S05]  /*05b0*/  CALL.ABS.NOINC R8 ;  /* 0x0000000008007343 */ /* 0x002fea0003c00000 */
.L_x_2:
        /* <DEDUP_REMOVED lines=9> */
[----:B------:R-:W-:Y:S06]  /*0650*/  MEMBAR.SC.GPU ;  /* 0x0000000000007992 */ /* 0x000fec0000002000 */
[----:B------:R-:W-:-:S00]  /*0660*/  ERRBAR ;  /* 0x00000000000079ab */ /* 0x000fc00000000000 */
[----:B------:R-:W-:Y:S06]  /*0670*/  CGAERRBAR ;  /* 0x00000000000075ab */ /* 0x000fec0000000000 */
[----:B------:R-:W-:Y:S04]  /*0680*/  CCTL.IVALL ;  /* 0x00000000ff00798f */ /* 0x000fe80002000000 */
[----:B------:R1:W2:Y:S01]  /*0690*/  LDG.E R0, desc[UR36][R6.64] ;  /* 0x0000002406007981 */ /* 0x0002a2000c1e1900 */
[----:B0-----:R-:W0:Y:S01]  /*06a0*/  LDC.64 R2, c[0x4][R2] ;  /* 0x0100000002027b82 */ /* 0x001e220000000a00 */
[----:B------:R-:W3:Y:S02]  /*06b0*/  LDCU.64 UR4, c[0x4][0x28] ;  /* 0x01000500ff0477ac */ /* 0x000ee40008000a00 */
[----:B------:R4:W-:Y:S04]  /*06c0*/  STL.128 [R1], R16 ;  /* 0x0000001001007387 */ /* 0x0009e80000100c00 */
[----:B------:R4:W-:Y:S01]  /*06d0*/  STL.128 [R1+0x10], R28 ;  /* 0x0000101c01007387 */ /* 0x0009e20000100c00 */
[----:B-1----:R-:W-:Y:S01]  /*06e0*/  IMAD.MOV.U32 R6, RZ, RZ, R23 ;  /* 0x000000ffff067224 */ /* 0x002fe200078e0017 */
[----:B------:R-:W-:-:S02]  /*06f0*/  MOV R7, R22 ;  /* 0x0000001600077202 */ /* 0x000fc40000000f00 */
[----:B------:R4:W-:Y:S04]  /*0700*/  STL.128 [R1+0x20], R24 ;  /* 0x0000201801007387 */ /* 0x0009e80000100c00 */
[----:B------:R4:W-:Y:S01]  /*0710*/  STL [R1+0x30], R32 ;  /* 0x0000302001007387 */ /* 0x0009e20000100800 */
[----:B---3--:R-:W-:Y:S01]  /*0720*/  IMAD.U32 R4, RZ, RZ, UR4 ;  /* 0x00000004ff047e24 */ /* 0x008fe2000f8e00ff */
[----:B------:R-:W-:Y:S01]  /*0730*/  MOV R5, UR5 ;  /* 0x0000000500057c02 */ /* 0x000fe20008000f00 */
[----:B--2---:R-:W1:Y:S02]  /*0740*/  F2F.F64.F32 R8, R0 ;  /* 0x0000000000087310 */ /* 0x004e640000201800 */
[----:B01----:R4:W-:Y:S04]  /*0750*/  STL.64 [R1+0x38], R8 ;  /* 0x0000380801007387 */ /* 0x0039e80000100a00 */
[----:B------:R-:W-:-:S07]  /*0760*/  LEPC R20, `(.L_x_3) ;  /* 0x000000001014794e */ /* 0x000fce0000000000 */
[----:B----4-:R-:W-:Y:S05]  /*0770*/  CALL.ABS.NOINC R2 ;  /* 0x0000000002007343 */ /* 0x010fea0003c00000 */
.L_x_3:
[----:B------:R-:W-:Y:S05]  /*0780*/  EXIT ;  /* 0x000000000000794d */ /* 0x000fea0003800000 */
.L_x_4:
[----:B------:R-:W-:-:S00]  /*0790*/  BRA `(.L_x_4) ;  /* 0xfffffffc00fc7947 */ /* 0x000fc0000383ffff */
[----:B------:R-:W-:-:S00]  /*07a0*/  NOP ;  /* 0x0000000000007918 */ /* 0x000fc00000000000 */
        /* <DEDUP_REMOVED lines=13> */
.L_x_5:


//--------------------- .nv.global.init           --------------------------
	.section	.nv.global.init,"aw",@progbits
.nv.global.init:
	.type		$str,@object
	.size		$str,($str$3 - $str)
$str:
        /*0000*/ 	.byte	0x5f, 0x5f, 0x73, 0x79, 0x6e, 0x63, 0x74, 0x68, 0x72, 0x65, 0x61, 0x64, 0x73, 0x20, 0x69, 0x64
        /*0010*/ 	.byte	0x20, 0x28, 0x25, 0x32, 0x64, 0x29, 0x2c, 0x20, 0x74, 0x68, 0x72, 0x65, 0x61, 0x64, 0x49, 0x64
        /*0020*/ 	.byte	0x78, 0x3a, 0x20, 0x28, 0x25, 0x32, 0x64, 0x2c, 0x20, 0x25, 0x32, 0x64, 0x2c, 0x20, 0x25, 0x32
        /*0030*/ 	.byte	0x64, 0x29, 0x20, 0x62, 0x6c, 0x6f, 0x63, 0x6b, 0x49, 0x64, 0x78, 0x3a, 0x20, 0x28, 0x25, 0x32
        /*0040*/ 	.byte	0x64, 0x2c, 0x20, 0x25, 0x32, 0x64, 0x2c, 0x20, 0x25, 0x32, 0x64, 0x29, 0x20, 0x62, 0x6c, 0x6f
        /*0050*/ 	.byte	0x63, 0x6b, 0x44, 0x69, 0x6d, 0x3a, 0x20, 0x28, 0x25, 0x32, 0x64, 0x2c, 0x20, 0x25, 0x32, 0x64
        /*0060*/ 	.byte	0x2c, 0x20, 0x25, 0x32, 0x64, 0x29, 0x2c, 0x20, 0x67, 0x72, 0x69, 0x64, 0x44, 0x69, 0x6d, 0x3a
        /*0070*/ 	.byte	0x20, 0x28, 0x25, 0x32, 0x64, 0x2c, 0x20, 0x25, 0x32, 0x64, 0x2c, 0x20, 0x25, 0x32, 0x64, 0x29
        /*0080*/ 	.byte	0x20, 0x76, 0x61, 0x6c, 0x75, 0x65, 0x20, 0x28, 0x25, 0x32, 0x66, 0x29, 0x0a, 0x00
	.type		$str$3,@object
	.size		$str$3,($str$1 - $str$3)
$str$3:
        /* <DEDUP_REMOVED lines=9> */
	.type		$str$1,@object
	.size		$str$1,($str$2 - $str$1)
$str$1:
        /* <DEDUP_REMOVED lines=9> */
        /*01ac*/ 	.byte	0x66, 0x29, 0x0a, 0x00
	.type		$str$2,@object
	.size		$str$2,(.L_3 - $str$2)
$str$2:
        /* <DEDUP_REMOVED lines=9> */
        /*0240*/ 	.byte	0x32, 0x66, 0x29, 0x0a, 0x00
.L_3:


//--------------------- .nv.shared.reserved.0     --------------------------
	.section	.nv.shared.reserved.0,"aw",@nobits
	.weak		__nv_reservedSMEM_offset_0_alias
	.size		__nv_reservedSMEM_offset_0_alias, 0, 64
	.other		__nv_reservedSMEM_offset_0_alias,@"STO_CUDA_RESERVED_SHARED STV_DEFAULT"
__nv_reservedSMEM_offset_0_alias:
	.zero		0
	.zero		64


//--------------------- .nv.global                --------------------------
	.section	.nv.global,"aw",@nobits
	.align	4
.nv.global:
	.type		g_f_value,@object
	.size		g_f_value,(.L_0 - g_f_value)
g_f_value:
	.zero		4
.L_0:


//--------------------- .nv.constant0._Z19sync_example_kernelv --------------------------
	.section	.nv.constant0._Z19sync_example_kernelv,"a",@progbits
	.sectionflags	@""
	.align	4
.nv.constant0._Z19sync_example_kernelv:
	.zero		896


//--------------------- SYMBOLS --------------------------

	.type		.nv.reservedSmem.offset0,@object
	.size		.nv.reservedSmem.offset0,0x4
	.type		vprintf,@function
